//
// Generated by NVIDIA NVVM Compiler
//
// Compiler Build ID: CL-36424714
// Cuda compilation tools, release 13.0, V13.0.88
// Based on NVVM 20.0.0
//

.version 9.0
.target sm_100
.address_size 64

	// .globl	_Z11populateVeciPfS_

.visible .entry _Z11populateVeciPfS_(
	.param .u32 _Z11populateVeciPfS__param_0,
	.param .u64 .ptr .align 1 _Z11populateVeciPfS__param_1,
	.param .u64 .ptr .align 1 _Z11populateVeciPfS__param_2
)
{
	.reg .pred 	%p<7>;
	.reg .b32 	%r<35>;
	.reg .b64 	%rd<18>;

	ld.param.u32 	%r12, [_Z11populateVeciPfS__param_0];
	ld.param.u64 	%rd3, [_Z11populateVeciPfS__param_1];
	ld.param.u64 	%rd4, [_Z11populateVeciPfS__param_2];
	cvta.to.global.u64 	%rd1, %rd4;
	cvta.to.global.u64 	%rd2, %rd3;
	mov.u32 	%r13, %ctaid.x;
	mov.u32 	%r14, %ntid.x;
	mov.u32 	%r15, %tid.x;
	mad.lo.s32 	%r33, %r13, %r14, %r15;
	mov.u32 	%r16, %nctaid.x;
	mul.lo.s32 	%r2, %r14, %r16;
	setp.ge.s32 	%p1, %r33, %r12;
	@%p1 bra 	$L__BB0_7;
	add.s32 	%r17, %r33, %r2;
	max.s32 	%r18, %r12, %r17;
	setp.lt.s32 	%p2, %r17, %r12;
	selp.u32 	%r19, 1, 0, %p2;
	add.s32 	%r20, %r17, %r19;
	sub.s32 	%r21, %r18, %r20;
	div.u32 	%r22, %r21, %r2;
	add.s32 	%r3, %r22, %r19;
	and.b32  	%r23, %r3, 3;
	setp.eq.s32 	%p3, %r23, 3;
	@%p3 bra 	$L__BB0_4;
	add.s32 	%r24, %r3, 1;
	and.b32  	%r25, %r24, 3;
	neg.s32 	%r31, %r25;
$L__BB0_3:
	.pragma "nounroll";
	mul.wide.s32 	%rd5, %r33, 4;
	add.s64 	%rd6, %rd1, %rd5;
	add.s64 	%rd7, %rd2, %rd5;
	mov.b32 	%r26, 1073741824;
	st.global.u32 	[%rd7], %r26;
	mov.b32 	%r27, 1084227584;
	st.global.u32 	[%rd6], %r27;
	add.s32 	%r33, %r33, %r2;
	add.s32 	%r31, %r31, 1;
	setp.ne.s32 	%p4, %r31, 0;
	@%p4 bra 	$L__BB0_3;
$L__BB0_4:
	setp.lt.u32 	%p5, %r3, 3;
	@%p5 bra 	$L__BB0_7;
	mul.wide.s32 	%rd11, %r2, 4;
	shl.b32 	%r30, %r2, 2;
$L__BB0_6:
	mul.wide.s32 	%rd8, %r33, 4;
	add.s64 	%rd9, %rd2, %rd8;
	mov.b32 	%r28, 1073741824;
	st.global.u32 	[%rd9], %r28;
	add.s64 	%rd10, %rd1, %rd8;
	mov.b32 	%r29, 1084227584;
	st.global.u32 	[%rd10], %r29;
	add.s64 	%rd12, %rd9, %rd11;
	st.global.u32 	[%rd12], %r28;
	add.s64 	%rd13, %rd10, %rd11;
	st.global.u32 	[%rd13], %r29;
	add.s64 	%rd14, %rd12, %rd11;
	st.global.u32 	[%rd14], %r28;
	add.s64 	%rd15, %rd13, %rd11;
	st.global.u32 	[%rd15], %r29;
	add.s64 	%rd16, %rd14, %rd11;
	st.global.u32 	[%rd16], %r28;
	add.s64 	%rd17, %rd15, %rd11;
	st.global.u32 	[%rd17], %r29;
	add.s32 	%r33, %r30, %r33;
	setp.lt.s32 	%p6, %r33, %r12;
	@%p6 bra 	$L__BB0_6;
$L__BB0_7:
	ret;

}
	// .globl	_Z6vecAddiPfS_S_
.visible .entry _Z6vecAddiPfS_S_(
	.param .u32 _Z6vecAddiPfS_S__param_0,
	.param .u64 .ptr .align 1 _Z6vecAddiPfS_S__param_1,
	.param .u64 .ptr .align 1 _Z6vecAddiPfS_S__param_2,
	.param .u64 .ptr .align 1 _Z6vecAddiPfS_S__param_3
)
{
	.reg .pred 	%p<7>;
	.reg .b32 	%r<31>;
	.reg .b32 	%f<16>;
	.reg .b64 	%rd<25>;

	ld.param.u32 	%r12, [_Z6vecAddiPfS_S__param_0];
	ld.param.u64 	%rd4, [_Z6vecAddiPfS_S__param_1];
	ld.param.u64 	%rd5, [_Z6vecAddiPfS_S__param_2];
	ld.param.u64 	%rd6, [_Z6vecAddiPfS_S__param_3];
	cvta.to.global.u64 	%rd1, %rd6;
	cvta.to.global.u64 	%rd2, %rd5;
	cvta.to.global.u64 	%rd3, %rd4;
	mov.u32 	%r13, %ctaid.x;
	mov.u32 	%r14, %ntid.x;
	mov.u32 	%r15, %tid.x;
	mad.lo.s32 	%r29, %r13, %r14, %r15;
	mov.u32 	%r16, %nctaid.x;
	mul.lo.s32 	%r2, %r14, %r16;
	setp.ge.s32 	%p1, %r29, %r12;
	@%p1 bra 	$L__BB1_7;
	add.s32 	%r17, %r29, %r2;
	max.s32 	%r18, %r12, %r17;
	setp.lt.s32 	%p2, %r17, %r12;
	selp.u32 	%r19, 1, 0, %p2;
	add.s32 	%r20, %r17, %r19;
	sub.s32 	%r21, %r18, %r20;
	div.u32 	%r22, %r21, %r2;
	add.s32 	%r3, %r22, %r19;
	and.b32  	%r23, %r3, 3;
	setp.eq.s32 	%p3, %r23, 3;
	@%p3 bra 	$L__BB1_4;
	add.s32 	%r24, %r3, 1;
	and.b32  	%r25, %r24, 3;
	neg.s32 	%r27, %r25;
$L__BB1_3:
	.pragma "nounroll";
	mul.wide.s32 	%rd7, %r29, 4;
	add.s64 	%rd8, %rd1, %rd7;
	add.s64 	%rd9, %rd2, %rd7;
	add.s64 	%rd10, %rd3, %rd7;
	ld.global.f32 	%f1, [%rd10];
	ld.global.f32 	%f2, [%rd9];
	add.f32 	%f3, %f1, %f2;
	st.global.f32 	[%rd8], %f3;
	add.s32 	%r29, %r29, %r2;
	add.s32 	%r27, %r27, 1;
	setp.ne.s32 	%p4, %r27, 0;
	@%p4 bra 	$L__BB1_3;
$L__BB1_4:
	setp.lt.u32 	%p5, %r3, 3;
	@%p5 bra 	$L__BB1_7;
	mul.wide.s32 	%rd15, %r2, 4;
	shl.b32 	%r26, %r2, 2;
$L__BB1_6:
	mul.wide.s32 	%rd11, %r29, 4;
	add.s64 	%rd12, %rd3, %rd11;
	ld.global.f32 	%f4, [%rd12];
	add.s64 	%rd13, %rd2, %rd11;
	ld.global.f32 	%f5, [%rd13];
	add.f32 	%f6, %f4, %f5;
	add.s64 	%rd14, %rd1, %rd11;
	st.global.f32 	[%rd14], %f6;
	add.s64 	%rd16, %rd12, %rd15;
	ld.global.f32 	%f7, [%rd16];
	add.s64 	%rd17, %rd13, %rd15;
	ld.global.f32 	%f8, [%rd17];
	add.f32 	%f9, %f7, %f8;
	add.s64 	%rd18, %rd14, %rd15;
	st.global.f32 	[%rd18], %f9;
	add.s64 	%rd19, %rd16, %rd15;
	ld.global.f32 	%f10, [%rd19];
	add.s64 	%rd20, %rd17, %rd15;
	ld.global.f32 	%f11, [%rd20];
	add.f32 	%f12, %f10, %f11;
	add.s64 	%rd21, %rd18, %rd15;
	st.global.f32 	[%rd21], %f12;
	add.s64 	%rd22, %rd19, %rd15;
	ld.global.f32 	%f13, [%rd22];
	add.s64 	%rd23, %rd20, %rd15;
	ld.global.f32 	%f14, [%rd23];
	add.f32 	%f15, %f13, %f14;
	add.s64 	%rd24, %rd21, %rd15;
	st.global.f32 	[%rd24], %f15;
	add.s32 	%r29, %r26, %r29;
	setp.lt.s32 	%p6, %r29, %r12;
	@%p6 bra 	$L__BB1_6;
$L__BB1_7:
	ret;

}


// ===== COMPILED SASS (sm_100) =====

	.target	sm_100

	.elftype	@"ET_EXEC"


//--------------------- .note.nv.tkinfo           --------------------------
	.section	.note.nv.tkinfo,"",@"SHT_NOTE"
	.sectionflags	@"SHF_NOTE_NV_TKINFO"
	.tkinfo
        /*0018*/ 	.word	0x00000002
        /*0030*/ 	.string	""
        /*0030*/ 	.string	"ptxas"
        /*0030*/ 	.string	"Cuda compilation tools, release 13.0, V13.0.88"
        /*0030*/ 	.string	"Build cuda_13.0.r13.0/compiler.36424714_0"
        /*0030*/ 	.string	"-arch sm_100 -m 64 "



//--------------------- .note.nv.cuinfo           --------------------------
	.section	.note.nv.cuinfo,"",@"SHT_NOTE"
	.sectionflags	@"SHF_NOTE_NV_CUINFO"
        /*0018*/ 	.short	0x0002
        /*001a*/ 	.short	0x0064
        /*001c*/ 	.short	0x0082
	.zero		2


//--------------------- .nv.info                  --------------------------
	.section	.nv.info,"",@"SHT_CUDA_INFO"
	.align	4


	//----- nvinfo : EIATTR_REGCOUNT
	.align		4
        /*0000*/ 	.byte	0x04, 0x2f
        /*0002*/ 	.short	(.L_1 - .L_0)
	.align		4
.L_0:
        /*0004*/ 	.word	index@(_Z11populateVeciPfS_)
        /*0008*/ 	.word	0x0000001e


	//----- nvinfo : EIATTR_FRAME_SIZE
	.align		4
.L_1:
        /*000c*/ 	.byte	0x04, 0x11
        /*000e*/ 	.short	(.L_3 - .L_2)
	.align		4
.L_2:
        /*0010*/ 	.word	index@(_Z11populateVeciPfS_)
        /*0014*/ 	.word	0x00000000


	//----- nvinfo : EIATTR_REGCOUNT
	.align		4
.L_3:
        /*0018*/ 	.byte	0x04, 0x2f
        /*001a*/ 	.short	(.L_5 - .L_4)
	.align		4
.L_4:
        /*001c*/ 	.word	index@(_Z6vecAddiPfS_S_)
        /*0020*/ 	.word	0x0000001a


	//----- nvinfo : EIATTR_FRAME_SIZE
	.align		4
.L_5:
        /*0024*/ 	.byte	0x04, 0x11
        /*0026*/ 	.short	(.L_7 - .L_6)
	.align		4
.L_6:
        /*0028*/ 	.word	index@(_Z6vecAddiPfS_S_)
        /*002c*/ 	.word	0x00000000


	//----- nvinfo : EIATTR_MIN_STACK_SIZE
	.align		4
.L_7:
        /*0030*/ 	.byte	0x04, 0x12
        /*0032*/ 	.short	(.L_9 - .L_8)
	.align		4
.L_8:
        /*0034*/ 	.word	index@(_Z6vecAddiPfS_S_)
        /*0038*/ 	.word	0x00000000


	//----- nvinfo : EIATTR_MIN_STACK_SIZE
	.align		4
.L_9:
        /*003c*/ 	.byte	0x04, 0x12
        /*003e*/ 	.short	(.L_11 - .L_10)
	.align		4
.L_10:
        /*0040*/ 	.word	index@(_Z11populateVeciPfS_)
        /*0044*/ 	.word	0x00000000
.L_11:


//--------------------- .nv.compat                --------------------------
	.section	.nv.compat,"",@"SHT_CUDA_COMPAT_INFO"
	.align	4
        /*0000*/ 	.byte	0x02, 0x09, 0x00, 0x00, 0x02, 0x02, 0x01, 0x00, 0x02, 0x05, 0x05, 0x00, 0x03, 0x07, 0x01, 0x01
        /*0010*/ 	.byte	0x02, 0x03, 0x00, 0x00, 0x02, 0x06, 0x01, 0x00, 0x04, 0x0b, 0x08, 0x00, 0x09, 0x00, 0x00, 0x00
        /*0020*/ 	.byte	0x00, 0x00, 0x00, 0x00


//--------------------- .nv.info._Z6vecAddiPfS_S_ --------------------------
	.section	.nv.info._Z6vecAddiPfS_S_,"",@"SHT_CUDA_INFO"
	.sectionflags	@""
	.align	4


	//----- nvinfo : EIATTR_CUDA_API_VERSION
	.align		4
        /*0000*/ 	.byte	0x04, 0x37
        /*0002*/ 	.short	(.L_13 - .L_12)
.L_12:
        /*0004*/ 	.word	0x00000082


	//----- nvinfo : EIATTR_KPARAM_INFO
	.align		4
.L_13:
        /*0008*/ 	.byte	0x04, 0x17
        /*000a*/ 	.short	(.L_15 - .L_14)
.L_14:
        /*000c*/ 	.word	0x00000000
        /*0010*/ 	.short	0x0003
        /*0012*/ 	.short	0x0018
        /*0014*/ 	.byte	0x00, 0xf5, 0x21, 0x00


	//----- nvinfo : EIATTR_KPARAM_INFO
	.align		4
.L_15:
        /*0018*/ 	.byte	0x04, 0x17
        /*001a*/ 	.short	(.L_17 - .L_16)
.L_16:
        /*001c*/ 	.word	0x00000000
        /*0020*/ 	.short	0x0002
        /*0022*/ 	.short	0x0010
        /*0024*/ 	.byte	0x00, 0xf5, 0x21, 0x00


	//----- nvinfo : EIATTR_KPARAM_INFO
	.align		4
.L_17:
        /*0028*/ 	.byte	0x04, 0x17
        /*002a*/ 	.short	(.L_19 - .L_18)
.L_18:
        /*002c*/ 	.word	0x00000000
        /*0030*/ 	.short	0x0001
        /*0032*/ 	.short	0x0008
        /*0034*/ 	.byte	0x00, 0xf5, 0x21, 0x00


	//----- nvinfo : EIATTR_KPARAM_INFO
	.align		4
.L_19:
        /*0038*/ 	.byte	0x04, 0x17
        /*003a*/ 	.short	(.L_21 - .L_20)
.L_20:
        /*003c*/ 	.word	0x00000000
        /*0040*/ 	.short	0x0000
        /*0042*/ 	.short	0x0000
        /*0044*/ 	.byte	0x00, 0xf0, 0x11, 0x00


	//----- nvinfo : EIATTR_SPARSE_MMA_MASK
	.align		4
.L_21:
        /*0048*/ 	.byte	0x03, 0x50
        /*004a*/ 	.short	0x0000


	//----- nvinfo : EIATTR_MAXREG_COUNT
	.align		4
        /*004c*/ 	.byte	0x03, 0x1b
        /*004e*/ 	.short	0x00ff


	//----- nvinfo : EIATTR_MERCURY_ISA_VERSION
	.align		4
        /*0050*/ 	.byte	0x03, 0x5f
        /*0052*/ 	.short	0x0101


	//----- nvinfo : EIATTR_VRC_CTA_INIT_COUNT
	.align		4
        /*0054*/ 	.byte	0x02, 0x4a
	.zero		1
	.zero		1


	//----- nvinfo : EIATTR_EXIT_INSTR_OFFSETS
	.align		4
        /*0058*/ 	.byte	0x04, 0x1c
        /*005a*/ 	.short	(.L_23 - .L_22)


	//   ....[0]....
.L_22:
        /*005c*/ 	.word	0x00000090


	//   ....[1]....
        /*0060*/ 	.word	0x000003a0


	//   ....[2]....
        /*0064*/ 	.word	0x000005d0


	//----- nvinfo : EIATTR_CRS_STACK_SIZE
	.align		4
.L_23:
        /*0068*/ 	.byte	0x04, 0x1e
        /*006a*/ 	.short	(.L_25 - .L_24)
.L_24:
        /*006c*/ 	.word	0x00000000


	//----- nvinfo : EIATTR_CBANK_PARAM_SIZE
	.align		4
.L_25:
        /*0070*/ 	.byte	0x03, 0x19
        /*0072*/ 	.short	0x0020


	//----- nvinfo : EIATTR_PARAM_CBANK
	.align		4
        /*0074*/ 	.byte	0x04, 0x0a
        /*0076*/ 	.short	(.L_27 - .L_26)
	.align		4
.L_26:
        /*0078*/ 	.word	index@(.nv.constant0._Z6vecAddiPfS_S_)
        /*007c*/ 	.short	0x0380
        /*007e*/ 	.short	0x0020


	//----- nvinfo : EIATTR_SW_WAR
	.align		4
.L_27:
        /*0080*/ 	.byte	0x04, 0x36
        /*0082*/ 	.short	(.L_29 - .L_28)
.L_28:
        /*0084*/ 	.word	0x00000008
.L_29:


//--------------------- .nv.info._Z11populateVeciPfS_ --------------------------
	.section	.nv.info._Z11populateVeciPfS_,"",@"SHT_CUDA_INFO"
	.sectionflags	@""
	.align	4


	//----- nvinfo : EIATTR_CUDA_API_VERSION
	.align		4
        /*0000*/ 	.byte	0x04, 0x37
        /*0002*/ 	.short	(.L_31 - .L_30)
.L_30:
        /*0004*/ 	.word	0x00000082


	//----- nvinfo : EIATTR_KPARAM_INFO
	.align		4
.L_31:
        /*0008*/ 	.byte	0x04, 0x17
        /*000a*/ 	.short	(.L_33 - .L_32)
.L_32:
        /*000c*/ 	.word	0x00000000
        /*0010*/ 	.short	0x0002
        /*0012*/ 	.short	0x0010
        /*0014*/ 	.byte	0x00, 0xf5, 0x21, 0x00


	//----- nvinfo : EIATTR_KPARAM_INFO
	.align		4
.L_33:
        /*0018*/ 	.byte	0x04, 0x17
        /*001a*/ 	.short	(.L_35 - .L_34)
.L_34:
        /*001c*/ 	.word	0x00000000
        /*0020*/ 	.short	0x0001
        /*0022*/ 	.short	0x0008
        /*0024*/ 	.byte	0x00, 0xf5, 0x21, 0x00


	//----- nvinfo : EIATTR_KPARAM_INFO
	.align		4
.L_35:
        /*0028*/ 	.byte	0x04, 0x17
        /*002a*/ 	.short	(.L_37 - .L_36)
.L_36:
        /*002c*/ 	.word	0x00000000
        /*0030*/ 	.short	0x0000
        /*0032*/ 	.short	0x0000
        /*0034*/ 	.byte	0x00, 0xf0, 0x11, 0x00


	//----- nvinfo : EIATTR_SPARSE_MMA_MASK
	.align		4
.L_37:
        /*0038*/ 	.byte	0x03, 0x50
        /*003a*/ 	.short	0x0000


	//----- nvinfo : EIATTR_MAXREG_COUNT
	.align		4
        /*003c*/ 	.byte	0x03, 0x1b
        /*003e*/ 	.short	0x00ff


	//----- nvinfo : EIATTR_MERCURY_ISA_VERSION
	.align		4
        /*0040*/ 	.byte	0x03, 0x5f
        /*0042*/ 	.short	0x0101


	//----- nvinfo : EIATTR_VRC_CTA_INIT_COUNT
	.align		4
        /*0044*/ 	.byte	0x02, 0x4a
	.zero		1
	.zero		1


	//----- nvinfo : EIATTR_EXIT_INSTR_OFFSETS
	.align		4
        /*0048*/ 	.byte	0x04, 0x1c
        /*004a*/ 	.short	(.L_39 - .L_38)


	//   ....[0]....
.L_38:
        /*004c*/ 	.word	0x00000090


	//   ....[1]....
        /*0050*/ 	.word	0x000003a0


	//   ....[2]....
        /*0054*/ 	.word	0x00000500


	//----- nvinfo : EIATTR_CRS_STACK_SIZE
	.align		4
.L_39:
        /*0058*/ 	.byte	0x04, 0x1e
        /*005a*/ 	.short	(.L_41 - .L_40)
.L_40:
        /*005c*/ 	.word	0x00000000


	//----- nvinfo : EIATTR_CBANK_PARAM_SIZE
	.align		4
.L_41:
        /*0060*/ 	.byte	0x03, 0x19
        /*0062*/ 	.short	0x0018


	//----- nvinfo : EIATTR_PARAM_CBANK
	.align		4
        /*0064*/ 	.byte	0x04, 0x0a
        /*0066*/ 	.short	(.L_43 - .L_42)
	.align		4
.L_42:
        /*0068*/ 	.word	index@(.nv.constant0._Z11populateVeciPfS_)
        /*006c*/ 	.short	0x0380
        /*006e*/ 	.short	0x0018


	//----- nvinfo : EIATTR_SW_WAR
	.align		4
.L_43:
        /*0070*/ 	.byte	0x04, 0x36
        /*0072*/ 	.short	(.L_45 - .L_44)
.L_44:
        /*0074*/ 	.word	0x00000008
.L_45:


//--------------------- .nv.callgraph             --------------------------
	.section	.nv.callgraph,"",@"SHT_CUDA_CALLGRAPH"
	.align	4
	.sectionentsize	8
	.align		4
        /*0000*/ 	.word	0x00000000
	.align		4
        /*0004*/ 	.word	0xffffffff
	.align		4
        /*0008*/ 	.word	0x00000000
	.align		4
        /*000c*/ 	.word	0xfffffffe
	.align		4
        /*0010*/ 	.word	0x00000000
	.align		4
        /*0014*/ 	.word	0xfffffffd
	.align		4
        /*0018*/ 	.word	0x00000000
	.align		4
        /*001c*/ 	.word	0xfffffffc


//--------------------- .text._Z6vecAddiPfS_S_    --------------------------
	.section	.text._Z6vecAddiPfS_S_,"ax",@progbits
	.align	128
        .global         _Z6vecAddiPfS_S_
        .type           _Z6vecAddiPfS_S_,@function
        .size           _Z6vecAddiPfS_S_,(.L_x_10 - _Z6vecAddiPfS_S_)
        .other          _Z6vecAddiPfS_S_,@"STO_CUDA_ENTRY STV_DEFAULT"
_Z6vecAddiPfS_S_:
.text._Z6vecAddiPfS_S_:
[----:B------:R-:W-:Y:S01]  /*0000*/  LDC R1, c[0x0][0x37c] ;  /* 0x0000df00ff017b82 */ /* 0x000fe20000000800 */
[----:B------:R-:W0:Y:S07]  /*0010*/  S2R R3, SR_TID.X ;  /* 0x0000000000037919 */ /* 0x000e2e0000002100 */
[----:B------:R-:W0:Y:S01]  /*0020*/  S2UR UR4, SR_CTAID.X ;  /* 0x00000000000479c3 */ /* 0x000e220000002500 */
[----:B------:R-:W1:Y:S07]  /*0030*/  LDCU UR6, c[0x0][0x380] ;  /* 0x00007000ff0677ac */ /* 0x000e6e0008000800 */
[----:B------:R-:W0:Y:S01]  /*0040*/  LDC R0, c[0x0][0x360] ;  /* 0x0000d800ff007b82 */ /* 0x000e220000000800 */
[----:B------:R-:W2:Y:S01]  /*0050*/  LDCU UR5, c[0x0][0x370] ;  /* 0x00006e00ff0577ac */ /* 0x000ea20008000800 */
[----:B0-----:R-:W-:-:S02]  /*0060*/  IMAD R3, R0, UR4, R3 ;  /* 0x0000000400037c24 */ /* 0x001fc4000f8e0203 */
[----:B--2---:R-:W-:-:S03]  /*0070*/  IMAD R0, R0, UR5, RZ ;  /* 0x0000000500007c24 */ /* 0x004fc6000f8e02ff */
[----:B-1----:R-:W-:-:S13]  /*0080*/  ISETP.GE.AND P0, PT, R3, UR6, PT ;  /* 0x0000000603007c0c */ /* 0x002fda000bf06270 */
[----:B------:R-:W-:Y:S05]  /*0090*/  @P0 EXIT ;  /* 0x000000000000094d */ /* 0x000fea0003800000 */
[----:B------:R-:W0:Y:S01]  /*00a0*/  I2F.U32.RP R8, R0 ;  /* 0x0000000000087306 */ /* 0x000e220000209000 */
[----:B------:R-:W-:Y:S01]  /*00b0*/  IADD3 R2, PT, PT, R0, R3, RZ ;  /* 0x0000000300027210 */ /* 0x000fe20007ffe0ff */
[----:B------:R-:W1:Y:S01]  /*00c0*/  LDCU.64 UR4, c[0x0][0x358] ;  /* 0x00006b00ff0477ac */ /* 0x000e620008000a00 */
[----:B------:R-:W-:Y:S01]  /*00d0*/  IADD3 R9, PT, PT, RZ, -R0, RZ ;  /* 0x80000000ff097210 */ /* 0x000fe20007ffe0ff */
[----:B------:R-:W-:Y:S01]  /*00e0*/  BSSY.RECONVERGENT B0, `(.L_x_0) ;  /* 0x000002b000007945 */ /* 0x000fe20003800200 */
[C---:B------:R-:W-:Y:S02]  /*00f0*/  ISETP.GE.AND P0, PT, R2.reuse, UR6, PT ;  /* 0x0000000602007c0c */ /* 0x040fe4000bf06270 */
[----:B------:R-:W-:Y:S02]  /*0100*/  VIMNMX R7, PT, PT, R2, UR6, !PT ;  /* 0x0000000602077c48 */ /* 0x000fe4000ffe0100 */
[----:B------:R-:W-:Y:S02]  /*0110*/  SEL R6, RZ, 0x1, P0 ;  /* 0x00000001ff067807 */ /* 0x000fe40000000000 */
[----:B------:R-:W-:-:S02]  /*0120*/  ISETP.NE.U32.AND P2, PT, R0, RZ, PT ;  /* 0x000000ff0000720c */ /* 0x000fc40003f45070 */
[----:B------:R-:W-:Y:S01]  /*0130*/  IADD3 R7, PT, PT, R7, -R2, -R6 ;  /* 0x8000000207077210 */ /* 0x000fe20007ffe806 */
[----:B0-----:R-:W0:Y:S02]  /*0140*/  MUFU.RCP R8, R8 ;  /* 0x0000000800087308 */ /* 0x001e240000001000 */
[----:B0-----:R-:W-:-:S06]  /*0150*/  IADD3 R4, PT, PT, R8, 0xffffffe, RZ ;  /* 0x0ffffffe08047810 */ /* 0x001fcc0007ffe0ff */
[----:B------:R0:W2:Y:S02]  /*0160*/  F2I.FTZ.U32.TRUNC.NTZ R5, R4 ;  /* 0x0000000400057305 */ /* 0x0000a4000021f000 */
[----:B0-----:R-:W-:Y:S02]  /*0170*/  HFMA2 R4, -RZ, RZ, 0, 0 ;  /* 0x00000000ff047431 */ /* 0x001fe400000001ff */
[----:B--2---:R-:W-:-:S04]  /*0180*/  IMAD R9, R9, R5, RZ ;  /* 0x0000000509097224 */ /* 0x004fc800078e02ff */
[----:B------:R-:W-:-:S06]  /*0190*/  IMAD.HI.U32 R8, R5, R9, R4 ;  /* 0x0000000905087227 */ /* 0x000fcc00078e0004 */
[----:B------:R-:W-:-:S05]  /*01a0*/  IMAD.HI.U32 R5, R8, R7, RZ ;  /* 0x0000000708057227 */ /* 0x000fca00078e00ff */
[----:B------:R-:W-:-:S05]  /*01b0*/  IADD3 R2, PT, PT, -R5, RZ, RZ ;  /* 0x000000ff05027210 */ /* 0x000fca0007ffe1ff */
[----:B------:R-:W-:-:S05]  /*01c0*/  IMAD R7, R0, R2, R7 ;  /* 0x0000000200077224 */ /* 0x000fca00078e0207 */
[----:B------:R-:W-:-:S13]  /*01d0*/  ISETP.GE.U32.AND P0, PT, R7, R0, PT ;  /* 0x000000000700720c */ /* 0x000fda0003f06070 */
[----:B------:R-:W-:Y:S02]  /*01e0*/  @P0 IADD3 R7, PT, PT, -R0, R7, RZ ;  /* 0x0000000700070210 */ /* 0x000fe40007ffe1ff */
[----:B------:R-:W-:Y:S02]  /*01f0*/  @P0 IADD3 R5, PT, PT, R5, 0x1, RZ ;  /* 0x0000000105050810 */ /* 0x000fe40007ffe0ff */
[----:B------:R-:W-:-:S13]  /*0200*/  ISETP.GE.U32.AND P1, PT, R7, R0, PT ;  /* 0x000000000700720c */ /* 0x000fda0003f26070 */
[----:B------:R-:W-:Y:S02]  /*0210*/  @P1 IADD3 R5, PT, PT, R5, 0x1, RZ ;  /* 0x0000000105051810 */ /* 0x000fe40007ffe0ff */
[----:B------:R-:W-:-:S04]  /*0220*/  @!P2 LOP3.LUT R5, RZ, R0, RZ, 0x33, !PT ;  /* 0x00000000ff05a212 */ /* 0x000fc800078e33ff */
[----:B------:R-:W-:-:S04]  /*0230*/  IADD3 R2, PT, PT, R6, R5, RZ ;  /* 0x0000000506027210 */ /* 0x000fc80007ffe0ff */
[C---:B------:R-:W-:Y:S02]  /*0240*/  LOP3.LUT R4, R2.reuse, 0x3, RZ, 0xc0, !PT ;  /* 0x0000000302047812 */ /* 0x040fe400078ec0ff */
[----:B------:R-:W-:Y:S02]  /*0250*/  ISETP.GE.U32.AND P1, PT, R2, 0x3, PT ;  /* 0x000000030200780c */ /* 0x000fe40003f26070 */
[----:B------:R-:W-:-:S13]  /*0260*/  ISETP.NE.AND P0, PT, R4, 0x3, PT ;  /* 0x000000030400780c */ /* 0x000fda0003f05270 */
[----:B-1----:R-:W-:Y:S05]  /*0270*/  @!P0 BRA `(.L_x_1) ;  /* 0x0000000000448947 */ /* 0x002fea0003800000 */
[----:B------:R-:W0:Y:S01]  /*0280*/  LDC.64 R4, c[0x0][0x388] ;  /* 0x0000e200ff047b82 */ /* 0x000e220000000a00 */
[----:B------:R-:W-:-:S04]  /*0290*/  IADD3 R2, PT, PT, R2, 0x1, RZ ;  /* 0x0000000102027810 */ /* 0x000fc80007ffe0ff */
[----:B------:R-:W-:-:S03]  /*02a0*/  LOP3.LUT R2, R2, 0x3, RZ, 0xc0, !PT ;  /* 0x0000000302027812 */ /* 0x000fc600078ec0ff */
[----:B------:R-:W1:Y:S01]  /*02b0*/  LDC.64 R6, c[0x0][0x390] ;  /* 0x0000e400ff067b82 */ /* 0x000e620000000a00 */
[----:B------:R-:W-:-:S07]  /*02c0*/  IADD3 R2, PT, PT, -R2, RZ, RZ ;  /* 0x000000ff02027210 */ /* 0x000fce0007ffe1ff */
[----:B------:R-:W2:Y:S02]  /*02d0*/  LDC.64 R8, c[0x0][0x398] ;  /* 0x0000e600ff087b82 */ /* 0x000ea40000000a00 */
.L_x_2:
[----:B-1----:R-:W-:-:S04]  /*02e0*/  IMAD.WIDE R12, R3, 0x4, R6 ;  /* 0x00000004030c7825 */ /* 0x002fc800078e0206 */
[C---:B0-----:R-:W-:Y:S02]  /*02f0*/  IMAD.WIDE R14, R3.reuse, 0x4, R4 ;  /* 0x00000004030e7825 */ /* 0x041fe400078e0204 */
[----:B---3--:R-:W3:Y:S04]  /*0300*/  LDG.E R13, desc[UR4][R12.64] ;  /* 0x000000040c0d7981 */ /* 0x008ee8000c1e1900 */
[----:B------:R-:W3:Y:S01]  /*0310*/  LDG.E R14, desc[UR4][R14.64] ;  /* 0x000000040e0e7981 */ /* 0x000ee2000c1e1900 */
[----:B--2---:R-:W-:Y:S01]  /*0320*/  IMAD.WIDE R10, R3, 0x4, R8 ;  /* 0x00000004030a7825 */ /* 0x004fe200078e0208 */
[----:B------:R-:W-:Y:S02]  /*0330*/  IADD3 R2, PT, PT, R2, 0x1, RZ ;  /* 0x0000000102027810 */ /* 0x000fe40007ffe0ff */
[----:B------:R-:W-:-:S02]  /*0340*/  IADD3 R3, PT, PT, R0, R3, RZ ;  /* 0x0000000300037210 */ /* 0x000fc40007ffe0ff */
[----:B------:R-:W-:Y:S01]  /*0350*/  ISETP.NE.AND P0, PT, R2, RZ, PT ;  /* 0x000000ff0200720c */ /* 0x000fe20003f05270 */
[----:B---3--:R-:W-:-:S05]  /*0360*/  FADD R17, R14, R13 ;  /* 0x0000000d0e117221 */ /* 0x008fca0000000000 */
[----:B------:R3:W-:Y:S07]  /*0370*/  STG.E desc[UR4][R10.64], R17 ;  /* 0x000000110a007986 */ /* 0x0007ee000c101904 */
[----:B------:R-:W-:Y:S05]  /*0380*/  @P0 BRA `(.L_x_2) ;  /* 0xfffffffc00d40947 */ /* 0x000fea000383ffff */
.L_x_1:
[----:B------:R-:W-:Y:S05]  /*0390*/  BSYNC.RECONVERGENT B0 ;  /* 0x0000000000007941 */ /* 0x000fea0003800200 */
.L_x_0:
[----:B------:R-:W-:Y:S05]  /*03a0*/  @!P1 EXIT ;  /* 0x000000000000994d */ /* 0x000fea0003800000 */
.L_x_3:
[----:B------:R-:W3:Y:S08]  /*03b0*/  LDC.64 R4, c[0x0][0x388] ;  /* 0x0000e200ff047b82 */ /* 0x000ef00000000a00 */
[----:B------:R-:W0:Y:S01]  /*03c0*/  LDC.64 R6, c[0x0][0x390] ;  /* 0x0000e400ff067b82 */ /* 0x000e220000000a00 */
[----:B---3--:R-:W-:-:S07]  /*03d0*/  IMAD.WIDE R10, R3, 0x4, R4 ;  /* 0x00000004030a7825 */ /* 0x008fce00078e0204 */
[----:B------:R-:W1:Y:S01]  /*03e0*/  LDC.64 R4, c[0x0][0x398] ;  /* 0x0000e600ff047b82 */ /* 0x000e620000000a00 */
[----:B--2---:R-:W2:Y:S01]  /*03f0*/  LDG.E R2, desc[UR4][R10.64] ;  /* 0x000000040a027981 */ /* 0x004ea2000c1e1900 */
[----:B0-----:R-:W-:-:S05]  /*0400*/  IMAD.WIDE R12, R3, 0x4, R6 ;  /* 0x00000004030c7825 */ /* 0x001fca00078e0206 */
[----:B------:R-:W2:Y:S01]  /*0410*/  LDG.E R7, desc[UR4][R12.64] ;  /* 0x000000040c077981 */ /* 0x000ea2000c1e1900 */
[----:B-1----:R-:W-:-:S04]  /*0420*/  IMAD.WIDE R16, R3, 0x4, R4 ;  /* 0x0000000403107825 */ /* 0x002fc800078e0204 */
[----:B------:R-:W-:-:S04]  /*0430*/  IMAD.WIDE R4, R0, 0x4, R10 ;  /* 0x0000000400047825 */ /* 0x000fc800078e020a */
[----:B--2---:R-:W-:Y:S01]  /*0440*/  FADD R19, R2, R7 ;  /* 0x0000000702137221 */ /* 0x004fe20000000000 */
[----:B------:R-:W-:-:S04]  /*0450*/  IMAD.WIDE R6, R0, 0x4, R12 ;  /* 0x0000000400067825 */ /* 0x000fc800078e020c */
[----:B------:R0:W-:Y:S04]  /*0460*/  STG.E desc[UR4][R16.64], R19 ;  /* 0x0000001310007986 */ /* 0x0001e8000c101904 */
[----:B------:R-:W2:Y:S04]  /*0470*/  LDG.E R2, desc[UR4][R4.64] ;  /* 0x0000000404027981 */ /* 0x000ea8000c1e1900 */
[----:B------:R-:W2:Y:S01]  /*0480*/  LDG.E R15, desc[UR4][R6.64] ;  /* 0x00000004060f7981 */ /* 0x000ea2000c1e1900 */
[----:B------:R-:W-:-:S04]  /*0490*/  IMAD.WIDE R8, R0, 0x4, R16 ;  /* 0x0000000400087825 */ /* 0x000fc800078e0210 */
[----:B------:R-:W-:-:S04]  /*04a0*/  IMAD.WIDE R10, R0, 0x4, R4 ;  /* 0x00000004000a7825 */ /* 0x000fc800078e0204 */
[----:B------:R-:W-:-:S04]  /*04b0*/  IMAD.WIDE R12, R0, 0x4, R6 ;  /* 0x00000004000c7825 */ /* 0x000fc800078e0206 */
[----:B--2---:R-:W-:-:S05]  /*04c0*/  FADD R21, R2, R15 ;  /* 0x0000000f02157221 */ /* 0x004fca0000000000 */
        /* <DEDUP_REMOVED lines=8> */
[----:B------:R-:W1:Y:S04]  /*0550*/  LDG.E R4, desc[UR4][R4.64] ;  /* 0x0000000404047981 */ /* 0x000e68000c1e1900 */
[----:B------:R-:W1:Y:S01]  /*0560*/  LDG.E R7, desc[UR4][R6.64] ;  /* 0x0000000406077981 */ /* 0x000e62000c1e1900 */
[C---:B0-----:R-:W-:Y:S01]  /*0570*/  IMAD.WIDE R16, R0.reuse, 0x4, R14 ;  /* 0x0000000400107825 */ /* 0x041fe200078e020e */
[----:B------:R-:W-:-:S04]  /*0580*/  LEA R3, R0, R3, 0x2 ;  /* 0x0000000300037211 */ /* 0x000fc800078e10ff */
[----:B------:R-:W-:Y:S01]  /*0590*/  ISETP.GE.AND P0, PT, R3, UR6, PT ;  /* 0x0000000603007c0c */ /* 0x000fe2000bf06270 */
[----:B-1----:R-:W-:-:S05]  /*05a0*/  FADD R9, R4, R7 ;  /* 0x0000000704097221 */ /* 0x002fca0000000000 */
[----:B------:R2:W-:Y:S07]  /*05b0*/  STG.E desc[UR4][R16.64], R9 ;  /* 0x0000000910007986 */ /* 0x0005ee000c101904 */
[----:B------:R-:W-:Y:S05]  /*05c0*/  @!P0 BRA `(.L_x_3) ;  /* 0xfffffffc00788947 */ /* 0x000fea000383ffff */
[----:B------:R-:W-:Y:S05]  /*05d0*/  EXIT ;  /* 0x000000000000794d */ /* 0x000fea0003800000 */
.L_x_4:
[----:B------:R-:W-:-:S00]  /*05e0*/  BRA `(.L_x_4) ;  /* 0xfffffffc00fc7947 */ /* 0x000fc0000383ffff */
[----:B------:R-:W-:-:S00]  /*05f0*/  NOP ;  /* 0x0000000000007918 */ /* 0x000fc00000000000 */
        /* <DEDUP_REMOVED lines=8> */
.L_x_10:


//--------------------- .text._Z11populateVeciPfS_ --------------------------
	.section	.text._Z11populateVeciPfS_,"ax",@progbits
	.align	128
        .global         _Z11populateVeciPfS_
        .type           _Z11populateVeciPfS_,@function
        .size           _Z11populateVeciPfS_,(.L_x_11 - _Z11populateVeciPfS_)
        .other          _Z11populateVeciPfS_,@"STO_CUDA_ENTRY STV_DEFAULT"
_Z11populateVeciPfS_:
.text._Z11populateVeciPfS_:
        /* <DEDUP_REMOVED lines=11> */
[C---:B------:R-:W-:Y:S01]  /*00b0*/  IADD3 R4, PT, PT, R0.reuse, R7, RZ ;  /* 0x0000000700047210 */ /* 0x040fe20007ffe0ff */
[----:B------:R-:W-:Y:S01]  /*00c0*/  IMAD.MOV R9, RZ, RZ, -R0 ;  /* 0x000000ffff097224 */ /* 0x000fe200078e0a00 */
[----:B------:R-:W-:Y:S01]  /*00d0*/  ISETP.NE.U32.AND P2, PT, R0, RZ, PT ;  /* 0x000000ff0000720c */ /* 0x000fe20003f45070 */
[----:B------:R-:W1:Y:S01]  /*00e0*/  LDCU.64 UR4, c[0x0][0x358] ;  /* 0x00006b00ff0477ac */ /* 0x000e620008000a00 */
[C---:B------:R-:W-:Y:S01]  /*00f0*/  ISETP.GE.AND P0, PT, R4.reuse, UR6, PT ;  /* 0x0000000604007c0c */ /* 0x040fe2000bf06270 */
[----:B------:R-:W-:Y:S01]  /*0100*/  BSSY.RECONVERGENT B0, `(.L_x_5) ;  /* 0x0000029000007945 */ /* 0x000fe20003800200 */
[----:B------:R-:W-:Y:S02]  /*0110*/  VIMNMX R5, PT, PT, R4, UR6, !PT ;  /* 0x0000000604057c48 */ /* 0x000fe4000ffe0100 */
[----:B------:R-:W-:-:S04]  /*0120*/  SEL R6, RZ, 0x1, P0 ;  /* 0x00000001ff067807 */ /* 0x000fc80000000000 */
[----:B------:R-:W-:Y:S01]  /*0130*/  IADD3 R5, PT, PT, R5, -R4, -R6 ;  /* 0x8000000405057210 */ /* 0x000fe20007ffe806 */
[----:B0-----:R-:W0:Y:S02]  /*0140*/  MUFU.RCP R8, R8 ;  /* 0x0000000800087308 */ /* 0x001e240000001000 */
[----:B0-----:R-:W-:-:S06]  /*0150*/  IADD3 R2, PT, PT, R8, 0xffffffe, RZ ;  /* 0x0ffffffe08027810 */ /* 0x001fcc0007ffe0ff */
[----:B------:R0:W2:Y:S02]  /*0160*/  F2I.FTZ.U32.TRUNC.NTZ R3, R2 ;  /* 0x0000000200037305 */ /* 0x0000a4000021f000 */
[----:B0-----:R-:W-:Y:S02]  /*0170*/  IMAD.MOV.U32 R2, RZ, RZ, RZ ;  /* 0x000000ffff027224 */ /* 0x001fe400078e00ff */
[----:B--2---:R-:W-:-:S04]  /*0180*/  IMAD R9, R9, R3, RZ ;  /* 0x0000000309097224 */ /* 0x004fc800078e02ff */
[----:B------:R-:W-:-:S06]  /*0190*/  IMAD.HI.U32 R8, R3, R9, R2 ;  /* 0x0000000903087227 */ /* 0x000fcc00078e0002 */
[----:B------:R-:W-:-:S05]  /*01a0*/  IMAD.HI.U32 R9, R8, R5, RZ ;  /* 0x0000000508097227 */ /* 0x000fca00078e00ff */
[----:B------:R-:W-:-:S05]  /*01b0*/  IADD3 R2, PT, PT, -R9, RZ, RZ ;  /* 0x000000ff09027210 */ /* 0x000fca0007ffe1ff */
[----:B------:R-:W-:Y:S02]  /*01c0*/  IMAD R5, R0, R2, R5 ;  /* 0x0000000200057224 */ /* 0x000fe400078e0205 */
[----:B------:R-:W0:Y:S03]  /*01d0*/  LDC.64 R2, c[0x0][0x390] ;  /* 0x0000e400ff027b82 */ /* 0x000e260000000a00 */
[----:B------:R-:W-:-:S13]  /*01e0*/  ISETP.GE.U32.AND P0, PT, R5, R0, PT ;  /* 0x000000000500720c */ /* 0x000fda0003f06070 */
[----:B------:R-:W-:Y:S01]  /*01f0*/  @P0 IMAD.IADD R5, R5, 0x1, -R0 ;  /* 0x0000000105050824 */ /* 0x000fe200078e0a00 */
[----:B------:R-:W-:-:S04]  /*0200*/  @P0 IADD3 R9, PT, PT, R9, 0x1, RZ ;  /* 0x0000000109090810 */ /* 0x000fc80007ffe0ff */
[-C--:B------:R-:W-:Y:S02]  /*0210*/  ISETP.GE.U32.AND P1, PT, R5, R0.reuse, PT ;  /* 0x000000000500720c */ /* 0x080fe40003f26070 */
[----:B------:R-:W2:Y:S11]  /*0220*/  LDC.64 R4, c[0x0][0x388] ;  /* 0x0000e200ff047b82 */ /* 0x000eb60000000a00 */
[----:B------:R-:W-:Y:S01]  /*0230*/  @P1 VIADD R9, R9, 0x1 ;  /* 0x0000000109091836 */ /* 0x000fe20000000000 */
[----:B------:R-:W-:-:S04]  /*0240*/  @!P2 LOP3.LUT R9, RZ, R0, RZ, 0x33, !PT ;  /* 0x00000000ff09a212 */ /* 0x000fc800078e33ff */
[----:B------:R-:W-:-:S04]  /*0250*/  IADD3 R6, PT, PT, R6, R9, RZ ;  /* 0x0000000906067210 */ /* 0x000fc80007ffe0ff */
[C---:B------:R-:W-:Y:S02]  /*0260*/  LOP3.LUT R8, R6.reuse, 0x3, RZ, 0xc0, !PT ;  /* 0x0000000306087812 */ /* 0x040fe400078ec0ff */
[----:B------:R-:W-:Y:S02]  /*0270*/  ISETP.GE.U32.AND P1, PT, R6, 0x3, PT ;  /* 0x000000030600780c */ /* 0x000fe40003f26070 */
[----:B------:R-:W-:-:S13]  /*0280*/  ISETP.NE.AND P0, PT, R8, 0x3, PT ;  /* 0x000000030800780c */ /* 0x000fda0003f05270 */
[----:B01----:R-:W-:Y:S05]  /*0290*/  @!P0 BRA `(.L_x_6) ;  /* 0x00000000003c8947 */ /* 0x003fea0003800000 */
[----:B------:R-:W0:Y:S01]  /*02a0*/  LDC.64 R12, c[0x0][0x390] ;  /* 0x0000e400ff0c7b82 */ /* 0x000e220000000a00 */
[----:B------:R-:W-:Y:S02]  /*02b0*/  VIADD R6, R6, 0x1 ;  /* 0x0000000106067836 */ /* 0x000fe40000000000 */
[----:B------:R-:W-:Y:S02]  /*02c0*/  HFMA2 R17, -RZ, RZ, 2, 0 ;  /* 0x40000000ff117431 */ /* 0x000fe400000001ff */
[----:B------:R-:W-:Y:S01]  /*02d0*/  IMAD.MOV.U32 R19, RZ, RZ, 0x40a00000 ;  /* 0x40a00000ff137424 */ /* 0x000fe200078e00ff */
[----:B------:R-:W-:Y:S02]  /*02e0*/  LOP3.LUT R6, R6, 0x3, RZ, 0xc0, !PT ;  /* 0x0000000306067812 */ /* 0x000fe400078ec0ff */
[----:B------:R-:W1:Y:S02]  /*02f0*/  LDC.64 R14, c[0x0][0x388] ;  /* 0x0000e200ff0e7b82 */ /* 0x000e640000000a00 */
[----:B------:R-:W-:-:S07]  /*0300*/  IADD3 R6, PT, PT, -R6, RZ, RZ ;  /* 0x000000ff06067210 */ /* 0x000fce0007ffe1ff */
.L_x_7:
[----:B-1----:R-:W-:-:S04]  /*0310*/  IMAD.WIDE R10, R7, 0x4, R14 ;  /* 0x00000004070a7825 */ /* 0x002fc800078e020e */
[----:B0-----:R-:W-:Y:S01]  /*0320*/  IMAD.WIDE R8, R7, 0x4, R12 ;  /* 0x0000000407087825 */ /* 0x001fe200078e020c */
[----:B------:R3:W-:Y:S01]  /*0330*/  STG.E desc[UR4][R10.64], R17 ;  /* 0x000000110a007986 */ /* 0x0007e2000c101904 */
[----:B------:R-:W-:Y:S02]  /*0340*/  IADD3 R7, PT, PT, R0, R7, RZ ;  /* 0x0000000700077210 */ /* 0x000fe40007ffe0ff */
[----:B------:R-:W-:Y:S01]  /*0350*/  VIADD R6, R6, 0x1 ;  /* 0x0000000106067836 */ /* 0x000fe20000000000 */
[----:B------:R3:W-:Y:S04]  /*0360*/  STG.E desc[UR4][R8.64], R19 ;  /* 0x0000001308007986 */ /* 0x0007e8000c101904 */
[----:B------:R-:W-:-:S13]  /*0370*/  ISETP.NE.AND P0, PT, R6, RZ, PT ;  /* 0x000000ff0600720c */ /* 0x000fda0003f05270 */
[----:B---3--:R-:W-:Y:S05]  /*0380*/  @P0 BRA `(.L_x_7) ;  /* 0xfffffffc00e00947 */ /* 0x008fea000383ffff */
.L_x_6:
[----:B------:R-:W-:Y:S05]  /*0390*/  BSYNC.RECONVERGENT B0 ;  /* 0x0000000000007941 */ /* 0x000fea0003800200 */
.L_x_5:
[----:B------:R-:W-:Y:S05]  /*03a0*/  @!P1 EXIT ;  /* 0x000000000000994d */ /* 0x000fea0003800000 */
.L_x_8:
[----:B0-2---:R-:W-:Y:S01]  /*03b0*/  IMAD.WIDE R20, R7, 0x4, R4 ;  /* 0x0000000407147825 */ /* 0x005fe200078e0204 */
[----:B------:R-:W-:-:S03]  /*03c0*/  MOV R27, 0x40a00000 ;  /* 0x40a00000001b7802 */ /* 0x000fc60000000f00 */
[----:B------:R-:W-:Y:S01]  /*03d0*/  IMAD.WIDE R22, R7, 0x4, R2 ;  /* 0x0000000407167825 */ /* 0x000fe200078e0202 */
[----:B------:R-:W-:-:S03]  /*03e0*/  LEA R7, R0, R7, 0x2 ;  /* 0x0000000700077211 */ /* 0x000fc600078e10ff */
[----:B------:R-:W-:Y:S01]  /*03f0*/  IMAD.WIDE R8, R0, 0x4, R20 ;  /* 0x0000000400087825 */ /* 0x000fe200078e0214 */
[----:B------:R-:W-:-:S03]  /*0400*/  ISETP.GE.AND P0, PT, R7, UR6, PT ;  /* 0x0000000607007c0c */ /* 0x000fc6000bf06270 */
[----:B------:R-:W-:-:S04]  /*0410*/  IMAD.WIDE R10, R0, 0x4, R22 ;  /* 0x00000004000a7825 */ /* 0x000fc800078e0216 */
[----:B------:R-:W-:Y:S02]  /*0420*/  IMAD.MOV.U32 R25, RZ, RZ, 0x40000000 ;  /* 0x40000000ff197424 */ /* 0x000fe400078e00ff */
[----:B------:R-:W-:-:S03]  /*0430*/  IMAD.WIDE R12, R0, 0x4, R8 ;  /* 0x00000004000c7825 */ /* 0x000fc600078e0208 */
[----:B------:R0:W-:Y:S01]  /*0440*/  STG.E desc[UR4][R20.64], R25 ;  /* 0x0000001914007986 */ /* 0x0001e2000c101904 */
[----:B------:R-:W-:-:S03]  /*0450*/  IMAD.WIDE R14, R0, 0x4, R10 ;  /* 0x00000004000e7825 */ /* 0x000fc600078e020a */
[----:B------:R0:W-:Y:S01]  /*0460*/  STG.E desc[UR4][R22.64], R27 ;  /* 0x0000001b16007986 */ /* 0x0001e2000c101904 */
[----:B------:R-:W-:-:S03]  /*0470*/  IMAD.WIDE R16, R0, 0x4, R12 ;  /* 0x0000000400107825 */ /* 0x000fc600078e020c */
[----:B------:R0:W-:Y:S01]  /*0480*/  STG.E desc[UR4][R8.64], R25 ;  /* 0x0000001908007986 */ /* 0x0001e2000c101904 */
[----:B------:R-:W-:-:S03]  /*0490*/  IMAD.WIDE R18, R0, 0x4, R14 ;  /* 0x0000000400127825 */ /* 0x000fc600078e020e */
[----:B------:R0:W-:Y:S04]  /*04a0*/  STG.E desc[UR4][R10.64], R27 ;  /* 0x0000001b0a007986 */ /* 0x0001e8000c101904 */
[----:B------:R0:W-:Y:S04]  /*04b0*/  STG.E desc[UR4][R12.64], R25 ;  /* 0x000000190c007986 */ /* 0x0001e8000c101904 */
[----:B------:R0:W-:Y:S04]  /*04c0*/  STG.E desc[UR4][R14.64], R27 ;  /* 0x0000001b0e007986 */ /* 0x0001e8000c101904 */
[----:B------:R0:W-:Y:S04]  /*04d0*/  STG.E desc[UR4][R16.64], R25 ;  /* 0x0000001910007986 */ /* 0x0001e8000c101904 */
[----:B------:R0:W-:Y:S01]  /*04e0*/  STG.E desc[UR4][R18.64], R27 ;  /* 0x0000001b12007986 */ /* 0x0001e2000c101904 */
[----:B------:R-:W-:Y:S05]  /*04f0*/  @!P0 BRA `(.L_x_8) ;  /* 0xfffffffc00ac8947 */ /* 0x000fea000383ffff */
[----:B------:R-:W-:Y:S05]  /*0500*/  EXIT ;  /* 0x000000000000794d */ /* 0x000fea0003800000 */
.L_x_9:
        /* <DEDUP_REMOVED lines=15> */
.L_x_11:


//--------------------- .nv.shared.reserved.0     --------------------------
	.section	.nv.shared.reserved.0,"aw",@nobits
	.weak		__nv_reservedSMEM_offset_0_alias
	.size		__nv_reservedSMEM_offset_0_alias, 0, 64
	.other		__nv_reservedSMEM_offset_0_alias,@"STO_CUDA_RESERVED_SHARED STV_DEFAULT"
__nv_reservedSMEM_offset_0_alias:
	.zero		0
	.zero		64


//--------------------- .nv.constant0._Z6vecAddiPfS_S_ --------------------------
	.section	.nv.constant0._Z6vecAddiPfS_S_,"a",@progbits
	.sectionflags	@""
	.align	4
.nv.constant0._Z6vecAddiPfS_S_:
	.zero		928


//--------------------- .nv.constant0._Z11populateVeciPfS_ --------------------------
	.section	.nv.constant0._Z11populateVeciPfS_,"a",@progbits
	.sectionflags	@""
	.align	4
.nv.constant0._Z11populateVeciPfS_:
	.zero		920


//--------------------- SYMBOLS --------------------------

	.type		.nv.reservedSmem.offset0,@object
	.size		.nv.reservedSmem.offset0,0x4
